//
// Generated by NVIDIA NVVM Compiler
//
// Compiler Build ID: CL-36424714
// Cuda compilation tools, release 13.0, V13.0.88
// Based on NVVM 20.0.0
//

.version 9.0
.target sm_100
.address_size 64

	// .globl	_Z11helloKernelPc
.global .align 1 .b8 $str[15] = {72, 101, 108, 108, 111, 44, 32, 87, 111, 114, 108, 100, 33, 10};

.visible .entry _Z11helloKernelPc(
	.param .u64 .ptr .align 1 _Z11helloKernelPc_param_0
)
{
	.reg .b16 	%rs<3>;
	.reg .b32 	%r<2>;
	.reg .b64 	%rd<7>;

	ld.param.u64 	%rd1, [_Z11helloKernelPc_param_0];
	cvta.to.global.u64 	%rd2, %rd1;
	mov.u32 	%r1, %tid.x;
	cvt.u64.u32 	%rd3, %r1;
	mov.u64 	%rd4, $str;
	add.s64 	%rd5, %rd4, %rd3;
	ld.global.nc.u8 	%rs1, [%rd5];
	cvt.u16.u8 	%rs2, %rs1;
	add.s64 	%rd6, %rd2, %rd3;
	st.global.u8 	[%rd6], %rs2;
	ret;

}


// ===== COMPILED SASS (sm_100) =====

	.target	sm_100

	.elftype	@"ET_EXEC"


//--------------------- .note.nv.tkinfo           --------------------------
	.section	.note.nv.tkinfo,"",@"SHT_NOTE"
	.sectionflags	@"SHF_NOTE_NV_TKINFO"
	.tkinfo
        /*0018*/ 	.word	0x00000002
        /*0030*/ 	.string	""
        /*0030*/ 	.string	"ptxas"
        /*0030*/ 	.string	"Cuda compilation tools, release 13.0, V13.0.88"
        /*0030*/ 	.string	"Build cuda_13.0.r13.0/compiler.36424714_0"
        /*0030*/ 	.string	"-arch sm_100 -m 64 "



//--------------------- .note.nv.cuinfo           --------------------------
	.section	.note.nv.cuinfo,"",@"SHT_NOTE"
	.sectionflags	@"SHF_NOTE_NV_CUINFO"
        /*0018*/ 	.short	0x0002
        /*001a*/ 	.short	0x0064
        /*001c*/ 	.short	0x0082
	.zero		2


//--------------------- .nv.info                  --------------------------
	.section	.nv.info,"",@"SHT_CUDA_INFO"
	.align	4


	//----- nvinfo : EIATTR_REGCOUNT
	.align		4
        /*0000*/ 	.byte	0x04, 0x2f
        /*0002*/ 	.short	(.L_2 - .L_1)
	.align		4
.L_1:
        /*0004*/ 	.word	index@(_Z11helloKernelPc)
        /*0008*/ 	.word	0x00000008


	//----- nvinfo : EIATTR_FRAME_SIZE
	.align		4
.L_2:
        /*000c*/ 	.byte	0x04, 0x11
        /*000e*/ 	.short	(.L_4 - .L_3)
	.align		4
.L_3:
        /*0010*/ 	.word	index@(_Z11helloKernelPc)
        /*0014*/ 	.word	0x00000000


	//----- nvinfo : EIATTR_MIN_STACK_SIZE
	.align		4
.L_4:
        /*0018*/ 	.byte	0x04, 0x12
        /*001a*/ 	.short	(.L_6 - .L_5)
	.align		4
.L_5:
        /*001c*/ 	.word	index@(_Z11helloKernelPc)
        /*0020*/ 	.word	0x00000000
.L_6:


//--------------------- .nv.compat                --------------------------
	.section	.nv.compat,"",@"SHT_CUDA_COMPAT_INFO"
	.align	4
        /*0000*/ 	.byte	0x02, 0x09, 0x00, 0x00, 0x02, 0x02, 0x01, 0x00, 0x02, 0x05, 0x05, 0x00, 0x03, 0x07, 0x01, 0x01
        /*0010*/ 	.byte	0x02, 0x03, 0x00, 0x00, 0x02, 0x06, 0x01, 0x00, 0x04, 0x0b, 0x08, 0x00, 0x09, 0x00, 0x00, 0x00
        /*0020*/ 	.byte	0x00, 0x00, 0x00, 0x00


//--------------------- .nv.info._Z11helloKernelPc --------------------------
	.section	.nv.info._Z11helloKernelPc,"",@"SHT_CUDA_INFO"
	.sectionflags	@""
	.align	4


	//----- nvinfo : EIATTR_CUDA_API_VERSION
	.align		4
        /*0000*/ 	.byte	0x04, 0x37
        /*0002*/ 	.short	(.L_8 - .L_7)
.L_7:
        /*0004*/ 	.word	0x00000082


	//----- nvinfo : EIATTR_KPARAM_INFO
	.align		4
.L_8:
        /*0008*/ 	.byte	0x04, 0x17
        /*000a*/ 	.short	(.L_10 - .L_9)
.L_9:
        /*000c*/ 	.word	0x00000000
        /*0010*/ 	.short	0x0000
        /*0012*/ 	.short	0x0000
        /*0014*/ 	.byte	0x00, 0xf5, 0x21, 0x00


	//----- nvinfo : EIATTR_SPARSE_MMA_MASK
	.align		4
.L_10:
        /*0018*/ 	.byte	0x03, 0x50
        /*001a*/ 	.short	0x0000


	//----- nvinfo : EIATTR_MAXREG_COUNT
	.align		4
        /*001c*/ 	.byte	0x03, 0x1b
        /*001e*/ 	.short	0x00ff


	//----- nvinfo : EIATTR_MERCURY_ISA_VERSION
	.align		4
        /*0020*/ 	.byte	0x03, 0x5f
        /*0022*/ 	.short	0x0101


	//----- nvinfo : EIATTR_VRC_CTA_INIT_COUNT
	.align		4
        /*0024*/ 	.byte	0x02, 0x4a
	.zero		1
	.zero		1


	//----- nvinfo : EIATTR_EXIT_INSTR_OFFSETS
	.align		4
        /*0028*/ 	.byte	0x04, 0x1c
        /*002a*/ 	.short	(.L_12 - .L_11)


	//   ....[0]....
.L_11:
        /*002c*/ 	.word	0x000000b0


	//----- nvinfo : EIATTR_CBANK_PARAM_SIZE
	.align		4
.L_12:
        /*0030*/ 	.byte	0x03, 0x19
        /*0032*/ 	.short	0x0008


	//----- nvinfo : EIATTR_PARAM_CBANK
	.align		4
        /*0034*/ 	.byte	0x04, 0x0a
        /*0036*/ 	.short	(.L_14 - .L_13)
	.align		4
.L_13:
        /*0038*/ 	.word	index@(.nv.constant0._Z11helloKernelPc)
        /*003c*/ 	.short	0x0380
        /*003e*/ 	.short	0x0008


	//----- nvinfo : EIATTR_SW_WAR
	.align		4
.L_14:
        /*0040*/ 	.byte	0x04, 0x36
        /*0042*/ 	.short	(.L_16 - .L_15)
.L_15:
        /*0044*/ 	.word	0x00000008
.L_16:


//--------------------- .nv.callgraph             --------------------------
	.section	.nv.callgraph,"",@"SHT_CUDA_CALLGRAPH"
	.align	4
	.sectionentsize	8
	.align		4
        /*0000*/ 	.word	0x00000000
	.align		4
        /*0004*/ 	.word	0xffffffff
	.align		4
        /*0008*/ 	.word	0x00000000
	.align		4
        /*000c*/ 	.word	0xfffffffe
	.align		4
        /*0010*/ 	.word	0x00000000
	.align		4
        /*0014*/ 	.word	0xfffffffd
	.align		4
        /*0018*/ 	.word	0x00000000
	.align		4
        /*001c*/ 	.word	0xfffffffc


//--------------------- .nv.constant4             --------------------------
	.section	.nv.constant4,"a",@progbits
	.align	8
	.align		8
.nv.constant4:
        /*0000*/ 	.dword	$str


//--------------------- .text._Z11helloKernelPc   --------------------------
	.section	.text._Z11helloKernelPc,"ax",@progbits
	.align	128
        .global         _Z11helloKernelPc
        .type           _Z11helloKernelPc,@function
        .size           _Z11helloKernelPc,(.L_x_1 - _Z11helloKernelPc)
        .other          _Z11helloKernelPc,@"STO_CUDA_ENTRY STV_DEFAULT"
_Z11helloKernelPc:
.text._Z11helloKernelPc:
[----:B------:R-:W-:Y:S01]  /*0000*/  LDC R1, c[0x0][0x37c] ;  /* 0x0000df00ff017b82 */ /* 0x000fe20000000800 */
[----:B------:R-:W0:Y:S01]  /*0010*/  S2R R4, SR_TID.X ;  /* 0x0000000000047919 */ /* 0x000e220000002100 */
[----:B------:R-:W0:Y:S01]  /*0020*/  LDCU.64 UR6, c[0x4][URZ] ;  /* 0x01000000ff0677ac */ /* 0x000e220008000a00 */
[----:B------:R-:W1:Y:S01]  /*0030*/  LDCU.64 UR4, c[0x0][0x358] ;  /* 0x00006b00ff0477ac */ /* 0x000e620008000a00 */
[----:B0-----:R-:W-:-:S05]  /*0040*/  IADD3 R2, P0, PT, R4, UR6, RZ ;  /* 0x0000000604027c10 */ /* 0x001fca000ff1e0ff */
[----:B------:R-:W-:Y:S01]  /*0050*/  IMAD.X R3, RZ, RZ, UR7, P0 ;  /* 0x00000007ff037e24 */ /* 0x000fe200080e06ff */
[----:B------:R-:W0:Y:S05]  /*0060*/  LDCU.64 UR6, c[0x0][0x380] ;  /* 0x00007000ff0677ac */ /* 0x000e2a0008000a00 */
[----:B-1----:R-:W2:Y:S01]  /*0070*/  LDG.E.U8.CONSTANT R3, desc[UR4][R2.64] ;  /* 0x0000000402037981 */ /* 0x002ea2000c1e9100 */
[----:B0-----:R-:W-:-:S05]  /*0080*/  IADD3 R4, P0, PT, R4, UR6, RZ ;  /* 0x0000000604047c10 */ /* 0x001fca000ff1e0ff */
[----:B------:R-:W-:-:S05]  /*0090*/  IMAD.X R5, RZ, RZ, UR7, P0 ;  /* 0x00000007ff057e24 */ /* 0x000fca00080e06ff */
[----:B--2---:R-:W-:Y:S01]  /*00a0*/  STG.E.U8 desc[UR4][R4.64], R3 ;  /* 0x0000000304007986 */ /* 0x004fe2000c101104 */
[----:B------:R-:W-:Y:S05]  /*00b0*/  EXIT ;  /* 0x000000000000794d */ /* 0x000fea0003800000 */
.L_x_0:
[----:B------:R-:W-:-:S00]  /*00c0*/  BRA `(.L_x_0) ;  /* 0xfffffffc00fc7947 */ /* 0x000fc0000383ffff */
[----:B------:R-:W-:-:S00]  /*00d0*/  NOP ;  /* 0x0000000000007918 */ /* 0x000fc00000000000 */
        /* <DEDUP_REMOVED lines=10> */
.L_x_1:


//--------------------- .nv.global.init           --------------------------
	.section	.nv.global.init,"aw",@progbits
.nv.global.init:
	.type		$str,@object
	.size		$str,(.L_0 - $str)
$str:
        /*0000*/ 	.byte	0x48, 0x65, 0x6c, 0x6c, 0x6f, 0x2c, 0x20, 0x57, 0x6f, 0x72, 0x6c, 0x64, 0x21, 0x0a, 0x00
.L_0:


//--------------------- .nv.shared.reserved.0     --------------------------
	.section	.nv.shared.reserved.0,"aw",@nobits
	.weak		__nv_reservedSMEM_offset_0_alias
	.size		__nv_reservedSMEM_offset_0_alias, 0, 64
	.other		__nv_reservedSMEM_offset_0_alias,@"STO_CUDA_RESERVED_SHARED STV_DEFAULT"
__nv_reservedSMEM_offset_0_alias:
	.zero		0
	.zero		64


//--------------------- .nv.constant0._Z11helloKernelPc --------------------------
	.section	.nv.constant0._Z11helloKernelPc,"a",@progbits
	.sectionflags	@""
	.align	4
.nv.constant0._Z11helloKernelPc:
	.zero		904


//--------------------- SYMBOLS --------------------------

	.type		.nv.reservedSmem.offset0,@object
	.size		.nv.reservedSmem.offset0,0x4
